//
// Generated by NVIDIA NVVM Compiler
//
// Compiler Build ID: CL-36424714
// Cuda compilation tools, release 13.0, V13.0.88
// Based on NVVM 20.0.0
//

.version 9.0
.target sm_100
.address_size 64

	// .globl	_Z13gemm_baselinePfS_S_

.visible .entry _Z13gemm_baselinePfS_S_(
	.param .u64 .ptr .align 1 _Z13gemm_baselinePfS_S__param_0,
	.param .u64 .ptr .align 1 _Z13gemm_baselinePfS_S__param_1,
	.param .u64 .ptr .align 1 _Z13gemm_baselinePfS_S__param_2
)
{
	.reg .pred 	%p<2>;
	.reg .b32 	%r<9>;
	.reg .b32 	%f<52>;
	.reg .b64 	%rd<21>;

	ld.param.u64 	%rd8, [_Z13gemm_baselinePfS_S__param_0];
	ld.param.u64 	%rd9, [_Z13gemm_baselinePfS_S__param_1];
	ld.param.u64 	%rd7, [_Z13gemm_baselinePfS_S__param_2];
	cvta.to.global.u64 	%rd10, %rd9;
	cvta.to.global.u64 	%rd11, %rd8;
	mov.u32 	%r1, %ctaid.x;
	mov.u32 	%r2, %tid.x;
	mul.wide.u32 	%rd12, %r1, 4096;
	add.s64 	%rd13, %rd12, %rd11;
	add.s64 	%rd20, %rd13, 32;
	mul.wide.u32 	%rd14, %r2, 4;
	add.s64 	%rd15, %rd14, %rd10;
	add.s64 	%rd19, %rd15, 32768;
	mov.f32 	%f51, 0f00000000;
	mov.b32 	%r8, 0;
$L__BB0_1:
	ld.global.f32 	%f4, [%rd20+-32];
	ld.global.f32 	%f5, [%rd19+-32768];
	fma.rn.f32 	%f6, %f4, %f5, %f51;
	ld.global.f32 	%f7, [%rd20+-28];
	ld.global.f32 	%f8, [%rd19+-28672];
	fma.rn.f32 	%f9, %f7, %f8, %f6;
	ld.global.f32 	%f10, [%rd20+-24];
	ld.global.f32 	%f11, [%rd19+-24576];
	fma.rn.f32 	%f12, %f10, %f11, %f9;
	ld.global.f32 	%f13, [%rd20+-20];
	ld.global.f32 	%f14, [%rd19+-20480];
	fma.rn.f32 	%f15, %f13, %f14, %f12;
	ld.global.f32 	%f16, [%rd20+-16];
	ld.global.f32 	%f17, [%rd19+-16384];
	fma.rn.f32 	%f18, %f16, %f17, %f15;
	ld.global.f32 	%f19, [%rd20+-12];
	ld.global.f32 	%f20, [%rd19+-12288];
	fma.rn.f32 	%f21, %f19, %f20, %f18;
	ld.global.f32 	%f22, [%rd20+-8];
	ld.global.f32 	%f23, [%rd19+-8192];
	fma.rn.f32 	%f24, %f22, %f23, %f21;
	ld.global.f32 	%f25, [%rd20+-4];
	ld.global.f32 	%f26, [%rd19+-4096];
	fma.rn.f32 	%f27, %f25, %f26, %f24;
	ld.global.f32 	%f28, [%rd20];
	ld.global.f32 	%f29, [%rd19];
	fma.rn.f32 	%f30, %f28, %f29, %f27;
	ld.global.f32 	%f31, [%rd20+4];
	ld.global.f32 	%f32, [%rd19+4096];
	fma.rn.f32 	%f33, %f31, %f32, %f30;
	ld.global.f32 	%f34, [%rd20+8];
	ld.global.f32 	%f35, [%rd19+8192];
	fma.rn.f32 	%f36, %f34, %f35, %f33;
	ld.global.f32 	%f37, [%rd20+12];
	ld.global.f32 	%f38, [%rd19+12288];
	fma.rn.f32 	%f39, %f37, %f38, %f36;
	ld.global.f32 	%f40, [%rd20+16];
	ld.global.f32 	%f41, [%rd19+16384];
	fma.rn.f32 	%f42, %f40, %f41, %f39;
	ld.global.f32 	%f43, [%rd20+20];
	ld.global.f32 	%f44, [%rd19+20480];
	fma.rn.f32 	%f45, %f43, %f44, %f42;
	ld.global.f32 	%f46, [%rd20+24];
	ld.global.f32 	%f47, [%rd19+24576];
	fma.rn.f32 	%f48, %f46, %f47, %f45;
	ld.global.f32 	%f49, [%rd20+28];
	ld.global.f32 	%f50, [%rd19+28672];
	fma.rn.f32 	%f51, %f49, %f50, %f48;
	add.s32 	%r8, %r8, 16;
	add.s64 	%rd20, %rd20, 64;
	add.s64 	%rd19, %rd19, 65536;
	setp.ne.s32 	%p1, %r8, 1024;
	@%p1 bra 	$L__BB0_1;
	cvta.to.global.u64 	%rd16, %rd7;
	shl.b32 	%r6, %r1, 10;
	or.b32  	%r7, %r6, %r2;
	mul.wide.u32 	%rd17, %r7, 4;
	add.s64 	%rd18, %rd16, %rd17;
	st.global.f32 	[%rd18], %f51;
	ret;

}


// ===== COMPILED SASS (sm_100) =====

	.target	sm_100

	.elftype	@"ET_EXEC"


//--------------------- .note.nv.tkinfo           --------------------------
	.section	.note.nv.tkinfo,"",@"SHT_NOTE"
	.sectionflags	@"SHF_NOTE_NV_TKINFO"
	.tkinfo
        /*0018*/ 	.word	0x00000002
        /*0030*/ 	.string	""
        /*0030*/ 	.string	"ptxas"
        /*0030*/ 	.string	"Cuda compilation tools, release 13.0, V13.0.88"
        /*0030*/ 	.string	"Build cuda_13.0.r13.0/compiler.36424714_0"
        /*0030*/ 	.string	"-arch sm_100 -m 64 "



//--------------------- .note.nv.cuinfo           --------------------------
	.section	.note.nv.cuinfo,"",@"SHT_NOTE"
	.sectionflags	@"SHF_NOTE_NV_CUINFO"
        /*0018*/ 	.short	0x0002
        /*001a*/ 	.short	0x0064
        /*001c*/ 	.short	0x0082
	.zero		2


//--------------------- .nv.info                  --------------------------
	.section	.nv.info,"",@"SHT_CUDA_INFO"
	.align	4


	//----- nvinfo : EIATTR_REGCOUNT
	.align		4
        /*0000*/ 	.byte	0x04, 0x2f
        /*0002*/ 	.short	(.L_1 - .L_0)
	.align		4
.L_0:
        /*0004*/ 	.word	index@(_Z13gemm_baselinePfS_S_)
        /*0008*/ 	.word	0x0000001d


	//----- nvinfo : EIATTR_FRAME_SIZE
	.align		4
.L_1:
        /*000c*/ 	.byte	0x04, 0x11
        /*000e*/ 	.short	(.L_3 - .L_2)
	.align		4
.L_2:
        /*0010*/ 	.word	index@(_Z13gemm_baselinePfS_S_)
        /*0014*/ 	.word	0x00000000


	//----- nvinfo : EIATTR_MIN_STACK_SIZE
	.align		4
.L_3:
        /*0018*/ 	.byte	0x04, 0x12
        /*001a*/ 	.short	(.L_5 - .L_4)
	.align		4
.L_4:
        /*001c*/ 	.word	index@(_Z13gemm_baselinePfS_S_)
        /*0020*/ 	.word	0x00000000
.L_5:


//--------------------- .nv.compat                --------------------------
	.section	.nv.compat,"",@"SHT_CUDA_COMPAT_INFO"
	.align	4
        /*0000*/ 	.byte	0x02, 0x09, 0x00, 0x00, 0x02, 0x02, 0x01, 0x00, 0x02, 0x05, 0x05, 0x00, 0x03, 0x07, 0x01, 0x01
        /*0010*/ 	.byte	0x02, 0x03, 0x00, 0x00, 0x02, 0x06, 0x01, 0x00, 0x04, 0x0b, 0x08, 0x00, 0x09, 0x00, 0x00, 0x00
        /*0020*/ 	.byte	0x00, 0x00, 0x00, 0x00


//--------------------- .nv.info._Z13gemm_baselinePfS_S_ --------------------------
	.section	.nv.info._Z13gemm_baselinePfS_S_,"",@"SHT_CUDA_INFO"
	.sectionflags	@""
	.align	4


	//----- nvinfo : EIATTR_CUDA_API_VERSION
	.align		4
        /*0000*/ 	.byte	0x04, 0x37
        /*0002*/ 	.short	(.L_7 - .L_6)
.L_6:
        /*0004*/ 	.word	0x00000082


	//----- nvinfo : EIATTR_KPARAM_INFO
	.align		4
.L_7:
        /*0008*/ 	.byte	0x04, 0x17
        /*000a*/ 	.short	(.L_9 - .L_8)
.L_8:
        /*000c*/ 	.word	0x00000000
        /*0010*/ 	.short	0x0002
        /*0012*/ 	.short	0x0010
        /*0014*/ 	.byte	0x00, 0xf5, 0x21, 0x00


	//----- nvinfo : EIATTR_KPARAM_INFO
	.align		4
.L_9:
        /*0018*/ 	.byte	0x04, 0x17
        /*001a*/ 	.short	(.L_11 - .L_10)
.L_10:
        /*001c*/ 	.word	0x00000000
        /*0020*/ 	.short	0x0001
        /*0022*/ 	.short	0x0008
        /*0024*/ 	.byte	0x00, 0xf5, 0x21, 0x00


	//----- nvinfo : EIATTR_KPARAM_INFO
	.align		4
.L_11:
        /*0028*/ 	.byte	0x04, 0x17
        /*002a*/ 	.short	(.L_13 - .L_12)
.L_12:
        /*002c*/ 	.word	0x00000000
        /*0030*/ 	.short	0x0000
        /*0032*/ 	.short	0x0000
        /*0034*/ 	.byte	0x00, 0xf5, 0x21, 0x00


	//----- nvinfo : EIATTR_SPARSE_MMA_MASK
	.align		4
.L_13:
        /*0038*/ 	.byte	0x03, 0x50
        /*003a*/ 	.short	0x0000


	//----- nvinfo : EIATTR_MAXREG_COUNT
	.align		4
        /*003c*/ 	.byte	0x03, 0x1b
        /*003e*/ 	.short	0x00ff


	//----- nvinfo : EIATTR_MERCURY_ISA_VERSION
	.align		4
        /*0040*/ 	.byte	0x03, 0x5f
        /*0042*/ 	.short	0x0101


	//----- nvinfo : EIATTR_VRC_CTA_INIT_COUNT
	.align		4
        /*0044*/ 	.byte	0x02, 0x4a
	.zero		1
	.zero		1


	//----- nvinfo : EIATTR_EXIT_INSTR_OFFSETS
	.align		4
        /*0048*/ 	.byte	0x04, 0x1c
        /*004a*/ 	.short	(.L_15 - .L_14)


	//   ....[0]....
.L_14:
        /*004c*/ 	.word	0x000004c0


	//----- nvinfo : EIATTR_CBANK_PARAM_SIZE
	.align		4
.L_15:
        /*0050*/ 	.byte	0x03, 0x19
        /*0052*/ 	.short	0x0018


	//----- nvinfo : EIATTR_PARAM_CBANK
	.align		4
        /*0054*/ 	.byte	0x04, 0x0a
        /*0056*/ 	.short	(.L_17 - .L_16)
	.align		4
.L_16:
        /*0058*/ 	.word	index@(.nv.constant0._Z13gemm_baselinePfS_S_)
        /*005c*/ 	.short	0x0380
        /*005e*/ 	.short	0x0018


	//----- nvinfo : EIATTR_SW_WAR
	.align		4
.L_17:
        /*0060*/ 	.byte	0x04, 0x36
        /*0062*/ 	.short	(.L_19 - .L_18)
.L_18:
        /*0064*/ 	.word	0x00000008
.L_19:


//--------------------- .nv.callgraph             --------------------------
	.section	.nv.callgraph,"",@"SHT_CUDA_CALLGRAPH"
	.align	4
	.sectionentsize	8
	.align		4
        /*0000*/ 	.word	0x00000000
	.align		4
        /*0004*/ 	.word	0xffffffff
	.align		4
        /*0008*/ 	.word	0x00000000
	.align		4
        /*000c*/ 	.word	0xfffffffe
	.align		4
        /*0010*/ 	.word	0x00000000
	.align		4
        /*0014*/ 	.word	0xfffffffd
	.align		4
        /*0018*/ 	.word	0x00000000
	.align		4
        /*001c*/ 	.word	0xfffffffc


//--------------------- .text._Z13gemm_baselinePfS_S_ --------------------------
	.section	.text._Z13gemm_baselinePfS_S_,"ax",@progbits
	.align	128
        .global         _Z13gemm_baselinePfS_S_
        .type           _Z13gemm_baselinePfS_S_,@function
        .size           _Z13gemm_baselinePfS_S_,(.L_x_2 - _Z13gemm_baselinePfS_S_)
        .other          _Z13gemm_baselinePfS_S_,@"STO_CUDA_ENTRY STV_DEFAULT"
_Z13gemm_baselinePfS_S_:
.text._Z13gemm_baselinePfS_S_:
[----:B------:R-:W-:Y:S01]  /*0000*/  LDC R1, c[0x0][0x37c] ;  /* 0x0000df00ff017b82 */ /* 0x000fe20000000800 */
[----:B------:R-:W0:Y:S07]  /*0010*/  S2R R0, SR_CTAID.X ;  /* 0x0000000000007919 */ /* 0x000e2e0000002500 */
[----:B------:R-:W0:Y:S01]  /*0020*/  LDC.64 R2, c[0x0][0x380] ;  /* 0x0000e000ff027b82 */ /* 0x000e220000000a00 */
[----:B------:R-:W-:Y:S01]  /*0030*/  HFMA2 R11, -RZ, RZ, 0, 0 ;  /* 0x00000000ff0b7431 */ /* 0x000fe200000001ff */
[----:B------:R-:W1:Y:S01]  /*0040*/  LDCU.64 UR6, c[0x0][0x358] ;  /* 0x00006b00ff0677ac */ /* 0x000e620008000a00 */
[----:B------:R-:W2:Y:S01]  /*0050*/  S2R R6, SR_TID.X ;  /* 0x0000000000067919 */ /* 0x000ea20000002100 */
[----:B------:R-:W-:-:S04]  /*0060*/  UMOV UR4, URZ ;  /* 0x000000ff00047c82 */ /* 0x000fc80008000000 */
[----:B------:R-:W2:Y:S01]  /*0070*/  LDC.64 R4, c[0x0][0x388] ;  /* 0x0000e200ff047b82 */ /* 0x000ea20000000a00 */
[----:B0-----:R-:W-:-:S04]  /*0080*/  IMAD.WIDE.U32 R2, R0, 0x1000, R2 ;  /* 0x0000100000027825 */ /* 0x001fc800078e0002 */
[----:B--2---:R-:W-:Y:S01]  /*0090*/  IMAD.WIDE.U32 R4, R6, 0x4, R4 ;  /* 0x0000000406047825 */ /* 0x004fe200078e0004 */
[----:B------:R-:W-:Y:S02]  /*00a0*/  IADD3 R9, P0, PT, R2, 0x20, RZ ;  /* 0x0000002002097810 */ /* 0x000fe40007f1e0ff */
[----:B------:R-:W-:Y:S02]  /*00b0*/  IADD3 R2, P1, PT, R4, 0x8000, RZ ;  /* 0x0000800004027810 */ /* 0x000fe40007f3e0ff */
[----:B------:R-:W-:Y:S02]  /*00c0*/  IADD3.X R10, PT, PT, RZ, R3, RZ, P0, !PT ;  /* 0x00000003ff0a7210 */ /* 0x000fe400007fe4ff */
[----:B-1----:R-:W-:-:S09]  /*00d0*/  IADD3.X R3, PT, PT, RZ, R5, RZ, P1, !PT ;  /* 0x00000005ff037210 */ /* 0x002fd20000ffe4ff */
.L_x_0:
[----:B------:R-:W-:Y:S01]  /*00e0*/  MOV R4, R9 ;  /* 0x0000000900047202 */ /* 0x000fe20000000f00 */
[----:B------:R-:W2:Y:S01]  /*00f0*/  LDG.E R13, desc[UR6][R2.64+-0x8000] ;  /* 0xff800006020d7981 */ /* 0x000ea2000c1e1900 */
[----:B------:R-:W-:-:S03]  /*0100*/  MOV R5, R10 ;  /* 0x0000000a00057202 */ /* 0x000fc60000000f00 */
[----:B------:R-:W3:Y:S04]  /*0110*/  LDG.E R26, desc[UR6][R2.64+-0x7000] ;  /* 0xff900006021a7981 */ /* 0x000ee8000c1e1900 */
[----:B------:R-:W2:Y:S04]  /*0120*/  LDG.E R12, desc[UR6][R4.64+-0x20] ;  /* 0xffffe006040c7981 */ /* 0x000ea8000c1e1900 */
[----:B------:R-:W3:Y:S04]  /*0130*/  LDG.E R25, desc[UR6][R4.64+-0x1c] ;  /* 0xffffe40604197981 */ /* 0x000ee8000c1e1900 */
[----:B------:R-:W4:Y:S04]  /*0140*/  LDG.E R19, desc[UR6][R4.64+-0x18] ;  /* 0xffffe80604137981 */ /* 0x000f28000c1e1900 */
[----:B------:R-:W4:Y:S04]  /*0150*/  LDG.E R20, desc[UR6][R2.64+-0x6000] ;  /* 0xffa0000602147981 */ /* 0x000f28000c1e1900 */
[----:B------:R-:W5:Y:S04]  /*0160*/  LDG.E R22, desc[UR6][R4.64+-0x14] ;  /* 0xffffec0604167981 */ /* 0x000f68000c1e1900 */
        /* <DEDUP_REMOVED lines=11> */
[----:B------:R-:W5:Y:S01]  /*0220*/  LDG.E R14, desc[UR6][R2.64+0x1000] ;  /* 0x00100006020e7981 */ /* 0x000f62000c1e1900 */
[----:B--2---:R-:W-:-:S03]  /*0230*/  FFMA R12, R12, R13, R11 ;  /* 0x0000000d0c0c7223 */ /* 0x004fc6000000000b */
[----:B------:R-:W2:Y:S01]  /*0240*/  LDG.E R13, desc[UR6][R4.64+0x4] ;  /* 0x00000406040d7981 */ /* 0x000ea2000c1e1900 */
[----:B---3--:R-:W-:-:S03]  /*0250*/  FFMA R26, R25, R26, R12 ;  /* 0x0000001a191a7223 */ /* 0x008fc6000000000c */
[----:B------:R-:W3:Y:S04]  /*0260*/  LDG.E R11, desc[UR6][R4.64+0x8] ;  /* 0x00000806040b7981 */ /* 0x000ee8000c1e1900 */
[----:B------:R-:W3:Y:S01]  /*0270*/  LDG.E R12, desc[UR6][R2.64+0x2000] ;  /* 0x00200006020c7981 */ /* 0x000ee2000c1e1900 */
[----:B----4-:R-:W-:-:S03]  /*0280*/  FFMA R25, R19, R20, R26 ;  /* 0x0000001413197223 */ /* 0x010fc6000000001a */
[----:B------:R-:W4:Y:S04]  /*0290*/  LDG.E R19, desc[UR6][R4.64+0xc] ;  /* 0x00000c0604137981 */ /* 0x000f28000c1e1900 */
[----:B------:R-:W4:Y:S01]  /*02a0*/  LDG.E R20, desc[UR6][R2.64+0x3000] ;  /* 0x0030000602147981 */ /* 0x000f22000c1e1900 */
[----:B-----5:R-:W-:-:S03]  /*02b0*/  FFMA R26, R22, R21, R25 ;  /* 0x00000015161a7223 */ /* 0x020fc60000000019 */
[----:B------:R-:W5:Y:S04]  /*02c0*/  LDG.E R21, desc[UR6][R4.64+0x10] ;  /* 0x0000100604157981 */ /* 0x000f68000c1e1900 */
[----:B------:R-:W5:Y:S01]  /*02d0*/  LDG.E R22, desc[UR6][R2.64+0x4000] ;  /* 0x0040000602167981 */ /* 0x000f62000c1e1900 */
[----:B------:R-:W-:-:S03]  /*02e0*/  FFMA R26, R23, R24, R26 ;  /* 0x00000018171a7223 */ /* 0x000fc6000000001a */
[----:B------:R-:W5:Y:S04]  /*02f0*/  LDG.E R23, desc[UR6][R4.64+0x14] ;  /* 0x0000140604177981 */ /* 0x000f68000c1e1900 */
[----:B------:R-:W5:Y:S01]  /*0300*/  LDG.E R24, desc[UR6][R2.64+0x5000] ;  /* 0x0050000602187981 */ /* 0x000f62000c1e1900 */
[----:B------:R-:W-:-:S03]  /*0310*/  FFMA R26, R17, R18, R26 ;  /* 0x00000012111a7223 */ /* 0x000fc6000000001a */
[----:B------:R-:W5:Y:S04]  /*0320*/  LDG.E R18, desc[UR6][R4.64+0x18] ;  /* 0x0000180604127981 */ /* 0x000f68000c1e1900 */
[----:B------:R-:W5:Y:S01]  /*0330*/  LDG.E R17, desc[UR6][R2.64+0x6000] ;  /* 0x0060000602117981 */ /* 0x000f62000c1e1900 */
[----:B------:R-:W-:-:S03]  /*0340*/  FFMA R25, R7, R8, R26 ;  /* 0x0000000807197223 */ /* 0x000fc6000000001a */
[----:B------:R-:W5:Y:S04]  /*0350*/  LDG.E R7, desc[UR6][R4.64+0x1c] ;  /* 0x00001c0604077981 */ /* 0x000f68000c1e1900 */
[----:B------:R0:W5:Y:S01]  /*0360*/  LDG.E R8, desc[UR6][R2.64+0x7000] ;  /* 0x0070000602087981 */ /* 0x000162000c1e1900 */
[----:B------:R-:W-:-:S04]  /*0370*/  FFMA R10, R10, R9, R25 ;  /* 0x000000090a0a7223 */ /* 0x000fc80000000019 */
[----:B------:R-:W-:Y:S01]  /*0380*/  FFMA R10, R15, R16, R10 ;  /* 0x000000100f0a7223 */ /* 0x000fe2000000000a */
[----:B------:R-:W-:-:S04]  /*0390*/  UIADD3 UR4, UPT, UPT, UR4, 0x10, URZ ;  /* 0x0000001004047890 */ /* 0x000fc8000fffe0ff */
[----:B------:R-:W-:Y:S01]  /*03a0*/  UISETP.NE.AND UP0, UPT, UR4, 0x400, UPT ;  /* 0x000004000400788c */ /* 0x000fe2000bf05270 */
[----:B------:R-:W-:Y:S02]  /*03b0*/  IADD3 R9, P0, PT, R4, 0x40, RZ ;  /* 0x0000004004097810 */ /* 0x000fe40007f1e0ff */
[----:B0-----:R-:W-:-:S04]  /*03c0*/  IADD3 R2, P1, PT, R2, 0x10000, RZ ;  /* 0x0001000002027810 */ /* 0x001fc80007f3e0ff */
[----:B------:R-:W-:Y:S01]  /*03d0*/  IADD3.X R3, PT, PT, RZ, R3, RZ, P1, !PT ;  /* 0x00000003ff037210 */ /* 0x000fe20000ffe4ff */
[----:B--2---:R-:W-:-:S04]  /*03e0*/  FFMA R10, R13, R14, R10 ;  /* 0x0000000e0d0a7223 */ /* 0x004fc8000000000a */
[----:B---3--:R-:W-:-:S04]  /*03f0*/  FFMA R10, R11, R12, R10 ;  /* 0x0000000c0b0a7223 */ /* 0x008fc8000000000a */
[----:B----4-:R-:W-:-:S04]  /*0400*/  FFMA R10, R19, R20, R10 ;  /* 0x00000014130a7223 */ /* 0x010fc8000000000a */
[----:B-----5:R-:W-:-:S04]  /*0410*/  FFMA R10, R21, R22, R10 ;  /* 0x00000016150a7223 */ /* 0x020fc8000000000a */
[----:B------:R-:W-:Y:S01]  /*0420*/  FFMA R23, R23, R24, R10 ;  /* 0x0000001817177223 */ /* 0x000fe2000000000a */
[----:B------:R-:W-:-:S03]  /*0430*/  IADD3.X R10, PT, PT, RZ, R5, RZ, P0, !PT ;  /* 0x00000005ff0a7210 */ /* 0x000fc600007fe4ff */
[----:B------:R-:W-:-:S04]  /*0440*/  FFMA R18, R18, R17, R23 ;  /* 0x0000001112127223 */ /* 0x000fc80000000017 */
[----:B------:R-:W-:Y:S01]  /*0450*/  FFMA R11, R7, R8, R18 ;  /* 0x00000008070b7223 */ /* 0x000fe20000000012 */
[----:B------:R-:W-:Y:S06]  /*0460*/  BRA.U UP0, `(.L_x_0) ;  /* 0xfffffffd001c7547 */ /* 0x000fec000b83ffff */
[----:B------:R-:W0:Y:S01]  /*0470*/  LDC.64 R2, c[0x0][0x390] ;  /* 0x0000e400ff027b82 */ /* 0x000e220000000a00 */
[----:B------:R-:W-:-:S04]  /*0480*/  SHF.L.U32 R5, R0, 0xa, RZ ;  /* 0x0000000a00057819 */ /* 0x000fc800000006ff */
[----:B------:R-:W-:-:S05]  /*0490*/  LOP3.LUT R5, R5, R6, RZ, 0xfc, !PT ;  /* 0x0000000605057212 */ /* 0x000fca00078efcff */
[----:B0-----:R-:W-:-:S05]  /*04a0*/  IMAD.WIDE.U32 R2, R5, 0x4, R2 ;  /* 0x0000000405027825 */ /* 0x001fca00078e0002 */
[----:B------:R-:W-:Y:S01]  /*04b0*/  STG.E desc[UR6][R2.64], R11 ;  /* 0x0000000b02007986 */ /* 0x000fe2000c101906 */
[----:B------:R-:W-:Y:S05]  /*04c0*/  EXIT ;  /* 0x000000000000794d */ /* 0x000fea0003800000 */
.L_x_1:
[----:B------:R-:W-:-:S00]  /*04d0*/  BRA `(.L_x_1) ;  /* 0xfffffffc00fc7947 */ /* 0x000fc0000383ffff */
[----:B------:R-:W-:-:S00]  /*04e0*/  NOP ;  /* 0x0000000000007918 */ /* 0x000fc00000000000 */
        /* <DEDUP_REMOVED lines=9> */
.L_x_2:


//--------------------- .nv.shared.reserved.0     --------------------------
	.section	.nv.shared.reserved.0,"aw",@nobits
	.weak		__nv_reservedSMEM_offset_0_alias
	.size		__nv_reservedSMEM_offset_0_alias, 0, 64
	.other		__nv_reservedSMEM_offset_0_alias,@"STO_CUDA_RESERVED_SHARED STV_DEFAULT"
__nv_reservedSMEM_offset_0_alias:
	.zero		0
	.zero		64


//--------------------- .nv.constant0._Z13gemm_baselinePfS_S_ --------------------------
	.section	.nv.constant0._Z13gemm_baselinePfS_S_,"a",@progbits
	.sectionflags	@""
	.align	4
.nv.constant0._Z13gemm_baselinePfS_S_:
	.zero		920


//--------------------- SYMBOLS --------------------------

	.type		.nv.reservedSmem.offset0,@object
	.size		.nv.reservedSmem.offset0,0x4
